//
// Generated by NVIDIA NVVM Compiler
//
// Compiler Build ID: CL-36424714
// Cuda compilation tools, release 13.0, V13.0.88
// Based on NVVM 20.0.0
//

.version 9.0
.target sm_100
.address_size 64

	// .globl	_Z6vecaddPiS_S_

.visible .entry _Z6vecaddPiS_S_(
	.param .u64 .ptr .align 1 _Z6vecaddPiS_S__param_0,
	.param .u64 .ptr .align 1 _Z6vecaddPiS_S__param_1,
	.param .u64 .ptr .align 1 _Z6vecaddPiS_S__param_2
)
{
	.reg .b32 	%r<5>;
	.reg .b64 	%rd<11>;

	ld.param.u64 	%rd1, [_Z6vecaddPiS_S__param_0];
	ld.param.u64 	%rd2, [_Z6vecaddPiS_S__param_1];
	ld.param.u64 	%rd3, [_Z6vecaddPiS_S__param_2];
	cvta.to.global.u64 	%rd4, %rd3;
	cvta.to.global.u64 	%rd5, %rd2;
	cvta.to.global.u64 	%rd6, %rd1;
	mov.u32 	%r1, %ctaid.x;
	mul.wide.u32 	%rd7, %r1, 4;
	add.s64 	%rd8, %rd6, %rd7;
	ld.global.u32 	%r2, [%rd8];
	add.s64 	%rd9, %rd5, %rd7;
	ld.global.u32 	%r3, [%rd9];
	add.s32 	%r4, %r3, %r2;
	add.s64 	%rd10, %rd4, %rd7;
	st.global.u32 	[%rd10], %r4;
	ret;

}


// ===== COMPILED SASS (sm_100) =====

	.target	sm_100

	.elftype	@"ET_EXEC"


//--------------------- .note.nv.tkinfo           --------------------------
	.section	.note.nv.tkinfo,"",@"SHT_NOTE"
	.sectionflags	@"SHF_NOTE_NV_TKINFO"
	.tkinfo
        /*0018*/ 	.word	0x00000002
        /*0030*/ 	.string	""
        /*0030*/ 	.string	"ptxas"
        /*0030*/ 	.string	"Cuda compilation tools, release 13.0, V13.0.88"
        /*0030*/ 	.string	"Build cuda_13.0.r13.0/compiler.36424714_0"
        /*0030*/ 	.string	"-arch sm_100 -m 64 "



//--------------------- .note.nv.cuinfo           --------------------------
	.section	.note.nv.cuinfo,"",@"SHT_NOTE"
	.sectionflags	@"SHF_NOTE_NV_CUINFO"
        /*0018*/ 	.short	0x0002
        /*001a*/ 	.short	0x0064
        /*001c*/ 	.short	0x0082
	.zero		2


//--------------------- .nv.info                  --------------------------
	.section	.nv.info,"",@"SHT_CUDA_INFO"
	.align	4


	//----- nvinfo : EIATTR_REGCOUNT
	.align		4
        /*0000*/ 	.byte	0x04, 0x2f
        /*0002*/ 	.short	(.L_1 - .L_0)
	.align		4
.L_0:
        /*0004*/ 	.word	index@(_Z6vecaddPiS_S_)
        /*0008*/ 	.word	0x0000000c


	//----- nvinfo : EIATTR_FRAME_SIZE
	.align		4
.L_1:
        /*000c*/ 	.byte	0x04, 0x11
        /*000e*/ 	.short	(.L_3 - .L_2)
	.align		4
.L_2:
        /*0010*/ 	.word	index@(_Z6vecaddPiS_S_)
        /*0014*/ 	.word	0x00000000


	//----- nvinfo : EIATTR_MIN_STACK_SIZE
	.align		4
.L_3:
        /*0018*/ 	.byte	0x04, 0x12
        /*001a*/ 	.short	(.L_5 - .L_4)
	.align		4
.L_4:
        /*001c*/ 	.word	index@(_Z6vecaddPiS_S_)
        /*0020*/ 	.word	0x00000000
.L_5:


//--------------------- .nv.compat                --------------------------
	.section	.nv.compat,"",@"SHT_CUDA_COMPAT_INFO"
	.align	4
        /*0000*/ 	.byte	0x02, 0x09, 0x00, 0x00, 0x02, 0x02, 0x01, 0x00, 0x02, 0x05, 0x05, 0x00, 0x03, 0x07, 0x01, 0x01
        /*0010*/ 	.byte	0x02, 0x03, 0x00, 0x00, 0x02, 0x06, 0x01, 0x00, 0x04, 0x0b, 0x08, 0x00, 0x09, 0x00, 0x00, 0x00
        /*0020*/ 	.byte	0x00, 0x00, 0x00, 0x00


//--------------------- .nv.info._Z6vecaddPiS_S_  --------------------------
	.section	.nv.info._Z6vecaddPiS_S_,"",@"SHT_CUDA_INFO"
	.sectionflags	@""
	.align	4


	//----- nvinfo : EIATTR_CUDA_API_VERSION
	.align		4
        /*0000*/ 	.byte	0x04, 0x37
        /*0002*/ 	.short	(.L_7 - .L_6)
.L_6:
        /*0004*/ 	.word	0x00000082


	//----- nvinfo : EIATTR_KPARAM_INFO
	.align		4
.L_7:
        /*0008*/ 	.byte	0x04, 0x17
        /*000a*/ 	.short	(.L_9 - .L_8)
.L_8:
        /*000c*/ 	.word	0x00000000
        /*0010*/ 	.short	0x0002
        /*0012*/ 	.short	0x0010
        /*0014*/ 	.byte	0x00, 0xf5, 0x21, 0x00


	//----- nvinfo : EIATTR_KPARAM_INFO
	.align		4
.L_9:
        /*0018*/ 	.byte	0x04, 0x17
        /*001a*/ 	.short	(.L_11 - .L_10)
.L_10:
        /*001c*/ 	.word	0x00000000
        /*0020*/ 	.short	0x0001
        /*0022*/ 	.short	0x0008
        /*0024*/ 	.byte	0x00, 0xf5, 0x21, 0x00


	//----- nvinfo : EIATTR_KPARAM_INFO
	.align		4
.L_11:
        /*0028*/ 	.byte	0x04, 0x17
        /*002a*/ 	.short	(.L_13 - .L_12)
.L_12:
        /*002c*/ 	.word	0x00000000
        /*0030*/ 	.short	0x0000
        /*0032*/ 	.short	0x0000
        /*0034*/ 	.byte	0x00, 0xf5, 0x21, 0x00


	//----- nvinfo : EIATTR_SPARSE_MMA_MASK
	.align		4
.L_13:
        /*0038*/ 	.byte	0x03, 0x50
        /*003a*/ 	.short	0x0000


	//----- nvinfo : EIATTR_MAXREG_COUNT
	.align		4
        /*003c*/ 	.byte	0x03, 0x1b
        /*003e*/ 	.short	0x00ff


	//----- nvinfo : EIATTR_MERCURY_ISA_VERSION
	.align		4
        /*0040*/ 	.byte	0x03, 0x5f
        /*0042*/ 	.short	0x0101


	//----- nvinfo : EIATTR_VRC_CTA_INIT_COUNT
	.align		4
        /*0044*/ 	.byte	0x02, 0x4a
	.zero		1
	.zero		1


	//----- nvinfo : EIATTR_EXIT_INSTR_OFFSETS
	.align		4
        /*0048*/ 	.byte	0x04, 0x1c
        /*004a*/ 	.short	(.L_15 - .L_14)


	//   ....[0]....
.L_14:
        /*004c*/ 	.word	0x000000d0


	//----- nvinfo : EIATTR_CBANK_PARAM_SIZE
	.align		4
.L_15:
        /*0050*/ 	.byte	0x03, 0x19
        /*0052*/ 	.short	0x0018


	//----- nvinfo : EIATTR_PARAM_CBANK
	.align		4
        /*0054*/ 	.byte	0x04, 0x0a
        /*0056*/ 	.short	(.L_17 - .L_16)
	.align		4
.L_16:
        /*0058*/ 	.word	index@(.nv.constant0._Z6vecaddPiS_S_)
        /*005c*/ 	.short	0x0380
        /*005e*/ 	.short	0x0018


	//----- nvinfo : EIATTR_SW_WAR
	.align		4
.L_17:
        /*0060*/ 	.byte	0x04, 0x36
        /*0062*/ 	.short	(.L_19 - .L_18)
.L_18:
        /*0064*/ 	.word	0x00000008
.L_19:


//--------------------- .nv.callgraph             --------------------------
	.section	.nv.callgraph,"",@"SHT_CUDA_CALLGRAPH"
	.align	4
	.sectionentsize	8
	.align		4
        /*0000*/ 	.word	0x00000000
	.align		4
        /*0004*/ 	.word	0xffffffff
	.align		4
        /*0008*/ 	.word	0x00000000
	.align		4
        /*000c*/ 	.word	0xfffffffe
	.align		4
        /*0010*/ 	.word	0x00000000
	.align		4
        /*0014*/ 	.word	0xfffffffd
	.align		4
        /*0018*/ 	.word	0x00000000
	.align		4
        /*001c*/ 	.word	0xfffffffc


//--------------------- .text._Z6vecaddPiS_S_     --------------------------
	.section	.text._Z6vecaddPiS_S_,"ax",@progbits
	.align	128
        .global         _Z6vecaddPiS_S_
        .type           _Z6vecaddPiS_S_,@function
        .size           _Z6vecaddPiS_S_,(.L_x_1 - _Z6vecaddPiS_S_)
        .other          _Z6vecaddPiS_S_,@"STO_CUDA_ENTRY STV_DEFAULT"
_Z6vecaddPiS_S_:
.text._Z6vecaddPiS_S_:
[----:B------:R-:W-:Y:S01]  /*0000*/  LDC R1, c[0x0][0x37c] ;  /* 0x0000df00ff017b82 */ /* 0x000fe20000000800 */
[----:B------:R-:W0:Y:S07]  /*0010*/  S2R R9, SR_CTAID.X ;  /* 0x0000000000097919 */ /* 0x000e2e0000002500 */
[----:B------:R-:W0:Y:S01]  /*0020*/  LDC.64 R2, c[0x0][0x380] ;  /* 0x0000e000ff027b82 */ /* 0x000e220000000a00 */
[----:B------:R-:W1:Y:S07]  /*0030*/  LDCU.64 UR4, c[0x0][0x358] ;  /* 0x00006b00ff0477ac */ /* 0x000e6e0008000a00 */
[----:B------:R-:W2:Y:S08]  /*0040*/  LDC.64 R4, c[0x0][0x388] ;  /* 0x0000e200ff047b82 */ /* 0x000eb00000000a00 */
[----:B------:R-:W3:Y:S01]  /*0050*/  LDC.64 R6, c[0x0][0x390] ;  /* 0x0000e400ff067b82 */ /* 0x000ee20000000a00 */
[----:B0-----:R-:W-:-:S04]  /*0060*/  IMAD.WIDE.U32 R2, R9, 0x4, R2 ;  /* 0x0000000409027825 */ /* 0x001fc800078e0002 */
[C---:B--2---:R-:W-:Y:S02]  /*0070*/  IMAD.WIDE.U32 R4, R9.reuse, 0x4, R4 ;  /* 0x0000000409047825 */ /* 0x044fe400078e0004 */
[----:B-1----:R-:W2:Y:S04]  /*0080*/  LDG.E R2, desc[UR4][R2.64] ;  /* 0x0000000402027981 */ /* 0x002ea8000c1e1900 */
[----:B------:R-:W2:Y:S01]  /*0090*/  LDG.E R5, desc[UR4][R4.64] ;  /* 0x0000000404057981 */ /* 0x000ea2000c1e1900 */
[----:B---3--:R-:W-:Y:S01]  /*00a0*/  IMAD.WIDE.U32 R6, R9, 0x4, R6 ;  /* 0x0000000409067825 */ /* 0x008fe200078e0006 */
[----:B--2---:R-:W-:-:S05]  /*00b0*/  IADD3 R9, PT, PT, R2, R5, RZ ;  /* 0x0000000502097210 */ /* 0x004fca0007ffe0ff */
[----:B------:R-:W-:Y:S01]  /*00c0*/  STG.E desc[UR4][R6.64], R9 ;  /* 0x0000000906007986 */ /* 0x000fe2000c101904 */
[----:B------:R-:W-:Y:S05]  /*00d0*/  EXIT ;  /* 0x000000000000794d */ /* 0x000fea0003800000 */
.L_x_0:
[----:B------:R-:W-:-:S00]  /*00e0*/  BRA `(.L_x_0) ;  /* 0xfffffffc00fc7947 */ /* 0x000fc0000383ffff */
[----:B------:R-:W-:-:S00]  /*00f0*/  NOP ;  /* 0x0000000000007918 */ /* 0x000fc00000000000 */
        /* <DEDUP_REMOVED lines=8> */
.L_x_1:


//--------------------- .nv.shared.reserved.0     --------------------------
	.section	.nv.shared.reserved.0,"aw",@nobits
	.weak		__nv_reservedSMEM_offset_0_alias
	.size		__nv_reservedSMEM_offset_0_alias, 0, 64
	.other		__nv_reservedSMEM_offset_0_alias,@"STO_CUDA_RESERVED_SHARED STV_DEFAULT"
__nv_reservedSMEM_offset_0_alias:
	.zero		0
	.zero		64


//--------------------- .nv.constant0._Z6vecaddPiS_S_ --------------------------
	.section	.nv.constant0._Z6vecaddPiS_S_,"a",@progbits
	.sectionflags	@""
	.align	4
.nv.constant0._Z6vecaddPiS_S_:
	.zero		920


//--------------------- SYMBOLS --------------------------

	.type		.nv.reservedSmem.offset0,@object
	.size		.nv.reservedSmem.offset0,0x4
